	.headerflags	@"EF_CUDA_TEXMODE_UNIFIED EF_CUDA_64BIT_ADDRESS EF_CUDA_ACCELERATORS EF_CUDA_SM90 EF_CUDA_VIRTUAL_SM(EF_CUDA_SM90)"
	.elftype	@"ET_EXEC"


//--------------------- .nv.info                  --------------------------
	.section	.nv.info,"",@"SHT_CUDA_INFO"
	.align	4


	//----- nvinfo : EIATTR_REGCOUNT
	.align		4
        /*0000*/ 	.byte	0x04, 0x2f
        /*0002*/ 	.short	(.L_3 - .L_2)
	.align		4
.L_2:
        /*0004*/ 	.word	index@(triton_poi_fused__native_batch_norm_legit_no_training_convolution_relu_43)
        /*0008*/ 	.word	0x00000020


	//----- nvinfo : EIATTR_MIN_STACK_SIZE
	.align		4
.L_3:
        /*000c*/ 	.byte	0x04, 0x12
        /*000e*/ 	.short	(.L_5 - .L_4)
	.align		4
.L_4:
        /*0010*/ 	.word	index@(triton_poi_fused__native_batch_norm_legit_no_training_convolution_relu_43)
        /*0014*/ 	.word	0x00000000


	//----- nvinfo : EIATTR_FRAME_SIZE
	.align		4
.L_5:
        /*0018*/ 	.byte	0x04, 0x11
        /*001a*/ 	.short	(.L_7 - .L_6)
	.align		4
.L_6:
        /*001c*/ 	.word	index@(triton_poi_fused__native_batch_norm_legit_no_training_convolution_relu_43)
        /*0020*/ 	.word	0x00000000


	//----- nvinfo : EIATTR_MIN_STACK_SIZE
	.align		4
.L_7:
        /*0024*/ 	.byte	0x04, 0x12
        /*0026*/ 	.short	(.L_9 - .L_8)
	.align		4
.L_8:
        /*0028*/ 	.word	index@(triton_poi_fused__native_batch_norm_legit_no_training_convolution_relu_43)
        /*002c*/ 	.word	0x00000000
.L_9:


//--------------------- .nv.info.triton_poi_fused__native_batch_norm_legit_no_training_convolution_relu_43 --------------------------
	.section	.nv.info.triton_poi_fused__native_batch_norm_legit_no_training_convolution_relu_43,"",@"SHT_CUDA_INFO"
	.sectionflags	@""
	.align	4


	//----- nvinfo : EIATTR_CUDA_API_VERSION
	.align		4
        /*0000*/ 	.byte	0x04, 0x37
        /*0002*/ 	.short	(.L_11 - .L_10)
.L_10:
        /*0004*/ 	.word	0x0000007c


	//----- nvinfo : EIATTR_KPARAM_INFO
	.align		4
.L_11:
        /*0008*/ 	.byte	0x04, 0x17
        /*000a*/ 	.short	(.L_13 - .L_12)
.L_12:
        /*000c*/ 	.word	0x00000000
        /*0010*/ 	.short	0x0007
        /*0012*/ 	.short	0x0038
        /*0014*/ 	.byte	0x00, 0xf0, 0x11, 0x00


	//----- nvinfo : EIATTR_KPARAM_INFO
	.align		4
.L_13:
        /*0018*/ 	.byte	0x04, 0x17
        /*001a*/ 	.short	(.L_15 - .L_14)
.L_14:
        /*001c*/ 	.word	0x00000000
        /*0020*/ 	.short	0x0006
        /*0022*/ 	.short	0x0030
        /*0024*/ 	.byte	0x00, 0xf4, 0x21, 0x00


	//----- nvinfo : EIATTR_KPARAM_INFO
	.align		4
.L_15:
        /*0028*/ 	.byte	0x04, 0x17
        /*002a*/ 	.short	(.L_17 - .L_16)
.L_16:
        /*002c*/ 	.word	0x00000000
        /*0030*/ 	.short	0x0005
        /*0032*/ 	.short	0x0028
        /*0034*/ 	.byte	0x00, 0xf4, 0x21, 0x00


	//----- nvinfo : EIATTR_KPARAM_INFO
	.align		4
.L_17:
        /*0038*/ 	.byte	0x04, 0x17
        /*003a*/ 	.short	(.L_19 - .L_18)
.L_18:
        /*003c*/ 	.word	0x00000000
        /*0040*/ 	.short	0x0004
        /*0042*/ 	.short	0x0020
        /*0044*/ 	.byte	0x00, 0xf4, 0x21, 0x00


	//----- nvinfo : EIATTR_KPARAM_INFO
	.align		4
.L_19:
        /*0048*/ 	.byte	0x04, 0x17
        /*004a*/ 	.short	(.L_21 - .L_20)
.L_20:
        /*004c*/ 	.word	0x00000000
        /*0050*/ 	.short	0x0003
        /*0052*/ 	.short	0x0018
        /*0054*/ 	.byte	0x00, 0xf4, 0x21, 0x00


	//----- nvinfo : EIATTR_KPARAM_INFO
	.align		4
.L_21:
        /*0058*/ 	.byte	0x04, 0x17
        /*005a*/ 	.short	(.L_23 - .L_22)
.L_22:
        /*005c*/ 	.word	0x00000000
        /*0060*/ 	.short	0x0002
        /*0062*/ 	.short	0x0010
        /*0064*/ 	.byte	0x00, 0xf4, 0x21, 0x00


	//----- nvinfo : EIATTR_KPARAM_INFO
	.align		4
.L_23:
        /*0068*/ 	.byte	0x04, 0x17
        /*006a*/ 	.short	(.L_25 - .L_24)
.L_24:
        /*006c*/ 	.word	0x00000000
        /*0070*/ 	.short	0x0001
        /*0072*/ 	.short	0x0008
        /*0074*/ 	.byte	0x00, 0xf4, 0x21, 0x00


	//----- nvinfo : EIATTR_KPARAM_INFO
	.align		4
.L_25:
        /*0078*/ 	.byte	0x04, 0x17
        /*007a*/ 	.short	(.L_27 - .L_26)
.L_26:
        /*007c*/ 	.word	0x00000000
        /*0080*/ 	.short	0x0000
        /*0082*/ 	.short	0x0000
        /*0084*/ 	.byte	0x00, 0xf4, 0x21, 0x00


	//----- nvinfo : EIATTR_SPARSE_MMA_MASK
	.align		4
.L_27:
        /*0088*/ 	.byte	0x03, 0x50
        /*008a*/ 	.short	0x0000


	//----- nvinfo : EIATTR_MAXREG_COUNT
	.align		4
        /*008c*/ 	.byte	0x03, 0x1b
        /*008e*/ 	.short	0x00ff


	//----- nvinfo : EIATTR_EXIT_INSTR_OFFSETS
	.align		4
        /*0090*/ 	.byte	0x04, 0x1c
        /*0092*/ 	.short	(.L_29 - .L_28)


	//   ....[0]....
.L_28:
        /*0094*/ 	.word	0x000005d0


	//   ....[1]....
        /*0098*/ 	.word	0x000005f0


	//----- nvinfo : EIATTR_REQNTID
	.align		4
.L_29:
        /*009c*/ 	.byte	0x04, 0x10
        /*009e*/ 	.short	(.L_31 - .L_30)
.L_30:
        /*00a0*/ 	.word	0x00000100
        /*00a4*/ 	.word	0x00000001
        /*00a8*/ 	.word	0x00000001


	//----- nvinfo : EIATTR_CBANK_PARAM_SIZE
	.align		4
.L_31:
        /*00ac*/ 	.byte	0x03, 0x19
        /*00ae*/ 	.short	0x003c


	//----- nvinfo : EIATTR_PARAM_CBANK
	.align		4
        /*00b0*/ 	.byte	0x04, 0x0a
        /*00b2*/ 	.short	(.L_33 - .L_32)
	.align		4
.L_32:
        /*00b4*/ 	.word	index@(.nv.constant0.triton_poi_fused__native_batch_norm_legit_no_training_convolution_relu_43)
        /*00b8*/ 	.short	0x0210
        /*00ba*/ 	.short	0x003c


	//----- nvinfo : EIATTR_SW_WAR
	.align		4
.L_33:
        /*00bc*/ 	.byte	0x04, 0x36
        /*00be*/ 	.short	(.L_35 - .L_34)
.L_34:
        /*00c0*/ 	.word	0x00000008
.L_35:


//--------------------- .nv.callgraph             --------------------------
	.section	.nv.callgraph,"",@"SHT_CUDA_CALLGRAPH"
	.align	4
	.sectionentsize	8
	.align		4
        /*0000*/ 	.word	0x00000000
	.align		4
        /*0004*/ 	.word	0xffffffff
	.align		4
        /*0008*/ 	.word	0x00000000
	.align		4
        /*000c*/ 	.word	0xfffffffe
	.align		4
        /*0010*/ 	.word	0x00000000
	.align		4
        /*0014*/ 	.word	0xfffffffd
	.align		4
        /*0018*/ 	.word	0x00000000
	.align		4
        /*001c*/ 	.word	0xfffffffc


//--------------------- .nv.constant4             --------------------------
	.section	.nv.constant4,"a",@progbits
	.align	8
	.align		8
.nv.constant4:
        /*0000*/ 	.dword	_$_str
	.align		8
        /*0008*/ 	.dword	_$_str_$_2


//--------------------- .text.triton_poi_fused__native_batch_norm_legit_no_training_convolution_relu_43 --------------------------
	.section	.text.triton_poi_fused__native_batch_norm_legit_no_training_convolution_relu_43,"ax",@progbits
	.align	128
        .global         triton_poi_fused__native_batch_norm_legit_no_training_convolution_relu_43
        .type           triton_poi_fused__native_batch_norm_legit_no_training_convolution_relu_43,@function
        .size           triton_poi_fused__native_batch_norm_legit_no_training_convolution_relu_43,(.L_x_1 - triton_poi_fused__native_batch_norm_legit_no_training_convolution_relu_43)
        .other          triton_poi_fused__native_batch_norm_legit_no_training_convolution_relu_43,@"STO_CUDA_ENTRY STV_DEFAULT"
triton_poi_fused__native_batch_norm_legit_no_training_convolution_relu_43:
.text.triton_poi_fused__native_batch_norm_legit_no_training_convolution_relu_43:
[----:B------:R-:W0:Y:S01]  /*0000*/  LDC R1, c[0x0][0x28] ;  /* 0x00000a00ff017b82 */ /* 0x000e220000000800 */
[----:B------:R-:W1:Y:S07]  /*0010*/  S2R R0, SR_TID.X ;  /* 0x0000000000007919 */ /* 0x000e6e0000002100 */
[----:B------:R-:W2:Y:S01]  /*0020*/  LDC.64 R2, c[0x0][0x228] ;  /* 0x00008a00ff027b82 */ /* 0x000ea20000000a00 */
[----:B------:R-:W-:Y:S01]  /*0030*/  HFMA2.MMA R16, -RZ, RZ, 0, 0 ;  /* 0x00000000ff107435 */ /* 0x000fe200000001ff */
[----:B------:R-:W-:Y:S01]  /*0040*/  CS2R R20, SRZ ;  /* 0x0000000000147805 */ /* 0x000fe2000001ff00 */
[----:B------:R-:W3:Y:S01]  /*0050*/  S2R R17, SR_CTAID.X ;  /* 0x0000000000117919 */ /* 0x000ee20000002500 */
[----:B------:R-:W-:-:S04]  /*0060*/  ULDC.64 UR4, c[0x0][0x208] ;  /* 0x0000820000047ab9 */ /* 0x000fc80000000a00 */
[----:B------:R-:W4:Y:S08]  /*0070*/  LDC.64 R10, c[0x0][0x218] ;  /* 0x00008600ff0a7b82 */ /* 0x000f300000000a00 */
[----:B------:R-:W5:Y:S08]  /*0080*/  LDC.64 R8, c[0x0][0x210] ;  /* 0x00008400ff087b82 */ /* 0x000f700000000a00 */
[----:B------:R-:W4:Y:S01]  /*0090*/  LDC.64 R14, c[0x0][0x220] ;  /* 0x00008800ff0e7b82 */ /* 0x000f220000000a00 */
[----:B-1----:R-:W-:-:S04]  /*00a0*/  SHF.L.U32 R0, R0, 0x1, RZ ;  /* 0x0000000100007819 */ /* 0x002fc800000006ff */
[----:B------:R-:W-:-:S04]  /*00b0*/  LOP3.LUT R0, R0, 0x1fe, RZ, 0xc0, !PT ;  /* 0x000001fe00007812 */ /* 0x000fc800078ec0ff */
[----:B---3--:R-:W-:-:S04]  /*00c0*/  LEA R17, R17, R0, 0x9 ;  /* 0x0000000011117211 */ /* 0x008fc800078e48ff */
[----:B------:R-:W-:Y:S01]  /*00d0*/  IADD3 R0, R17, 0x1, RZ ;  /* 0x0000000111007810 */ /* 0x000fe20007ffe0ff */
[C---:B------:R-:W-:Y:S01]  /*00e0*/  IMAD.HI R4, R17.reuse, 0x59e60383, RZ ;  /* 0x59e6038311047827 */ /* 0x040fe200078e02ff */
[----:B------:R-:W-:-:S03]  /*00f0*/  ISETP.GE.AND P0, PT, R17, 0x16c80, PT ;  /* 0x00016c801100780c */ /* 0x000fc60003f06270 */
[----:B------:R-:W-:Y:S01]  /*0100*/  IMAD.HI R0, R0, 0x59e60383, RZ ;  /* 0x59e6038300007827 */ /* 0x000fe200078e02ff */
[----:B------:R-:W-:-:S04]  /*0110*/  SHF.R.U32.HI R5, RZ, 0x1f, R4 ;  /* 0x0000001fff057819 */ /* 0x000fc80000011604 */
[----:B------:R-:W-:Y:S02]  /*0120*/  SHF.R.U32.HI R7, RZ, 0x1f, R0 ;  /* 0x0000001fff077819 */ /* 0x000fe40000011600 */
[----:B------:R-:W-:Y:S02]  /*0130*/  LEA.HI.SX32 R5, R4, R5, 0x18 ;  /* 0x0000000504057211 */ /* 0x000fe400078fc2ff */
[----:B------:R-:W-:Y:S02]  /*0140*/  LEA.HI.SX32 R0, R0, R7, 0x18 ;  /* 0x0000000700007211 */ /* 0x000fe400078fc2ff */
[----:B------:R-:W-:Y:S02]  /*0150*/  LEA.HI R4, R5, R5, RZ, 0x5 ;  /* 0x0000000505047211 */ /* 0x000fe400078f28ff */
[----:B------:R-:W-:Y:S02]  /*0160*/  LEA.HI R6, R0, R0, RZ, 0x5 ;  /* 0x0000000000067211 */ /* 0x000fe400078f28ff */
[----:B------:R-:W-:-:S02]  /*0170*/  LOP3.LUT R4, R4, 0xffffffe0, RZ, 0xc0, !PT ;  /* 0xffffffe004047812 */ /* 0x000fc400078ec0ff */
[----:B------:R-:W-:Y:S02]  /*0180*/  LOP3.LUT R23, R6, 0xffffffe0, RZ, 0xc0, !PT ;  /* 0xffffffe006177812 */ /* 0x000fe400078ec0ff */
[----:B------:R-:W-:Y:S02]  /*0190*/  IADD3 R25, R5, -R4, RZ ;  /* 0x8000000405197210 */ /* 0x000fe40007ffe0ff */
[----:B------:R-:W-:Y:S01]  /*01a0*/  IADD3 R23, R0, -R23, RZ ;  /* 0x8000001700177210 */ /* 0x000fe20007ffe0ff */
[----:B------:R-:W1:Y:S02]  /*01b0*/  LDC.64 R4, c[0x0][0x230] ;  /* 0x00008c00ff047b82 */ /* 0x000e640000000a00 */
[----:B--2---:R-:W-:-:S04]  /*01c0*/  IMAD.WIDE R6, R25, 0x4, R2 ;  /* 0x0000000419067825 */ /* 0x004fc800078e0202 */
[----:B------:R-:W-:Y:S01]  /*01d0*/  IMAD.WIDE R12, R23, 0x4, R2 ;  /* 0x00000004170c7825 */ /* 0x000fe200078e0202 */
[----:B------:R2:W3:Y:S01]  /*01e0*/  @!P0 LDG.E.EL R16, desc[UR4][R6.64] ;  /* 0x0000000406108981 */ /* 0x0004e2000c2e1900 */
[----:B------:R-:W1:Y:S03]  /*01f0*/  LDC.64 R2, c[0x0][0x238] ;  /* 0x00008e00ff027b82 */ /* 0x000e660000000a00 */
[----:B------:R5:W3:Y:S01]  /*0200*/  @!P0 LDG.E.EL R20, desc[UR4][R12.64] ;  /* 0x000000040c148981 */ /* 0x000ae2000c2e1900 */
[----:B----4-:R-:W-:Y:S01]  /*0210*/  IMAD.WIDE R26, R25, 0x4, R10 ;  /* 0x00000004191a7825 */ /* 0x010fe200078e020a */
[----:B------:R-:W-:-:S03]  /*0220*/  MOV R0, RZ ;  /* 0x000000ff00007202 */ /* 0x000fc60000000f00 */
[----:B------:R-:W-:Y:S01]  /*0230*/  IMAD.WIDE R10, R23, 0x4, R10 ;  /* 0x00000004170a7825 */ /* 0x000fe200078e020a */
[----:B--2---:R-:W-:Y:S02]  /*0240*/  CS2R R6, SRZ ;  /* 0x0000000000067805 */ /* 0x004fe4000001ff00 */
[----:B------:R-:W-:Y:S01]  /*0250*/  CS2R R18, SRZ ;  /* 0x0000000000127805 */ /* 0x000fe2000001ff00 */
[----:B------:R1:W2:Y:S01]  /*0260*/  @!P0 LDG.E.EL R21, desc[UR4][R26.64] ;  /* 0x000000041a158981 */ /* 0x0002a2000c2e1900 */
[----:B-----5:R-:W-:Y:S01]  /*0270*/  IMAD.WIDE R8, R17, 0x4, R8 ;  /* 0x0000000411087825 */ /* 0x020fe200078e0208 */
[----:B------:R-:W-:Y:S02]  /*0280*/  HFMA2.MMA R29, -RZ, RZ, 0, 0 ;  /* 0x00000000ff1d7435 */ /* 0x000fe400000001ff */
[----:B------:R4:W5:Y:S01]  /*0290*/  @!P0 LDG.E.EL R0, desc[UR4][R10.64] ;  /* 0x000000040a008981 */ /* 0x000962000c2e1900 */
[----:B0-----:R-:W-:-:S03]  /*02a0*/  IMAD.WIDE R12, R25, 0x4, R14 ;  /* 0x00000004190c7825 */ /* 0x001fc600078e020e */
[----:B------:R-:W2:Y:S01]  /*02b0*/  @!P0 LDG.E.64 R6, desc[UR4][R8.64] ;  /* 0x0000000408068981 */ /* 0x000ea2000c1e1b00 */
[----:B------:R-:W-:-:S03]  /*02c0*/  IMAD.WIDE R14, R23, 0x4, R14 ;  /* 0x00000004170e7825 */ /* 0x000fc600078e020e */
[----:B------:R-:W2:Y:S01]  /*02d0*/  @!P0 LDG.E.EL R19, desc[UR4][R12.64] ;  /* 0x000000040c138981 */ /* 0x000ea2000c2e1900 */
[C---:B-1----:R-:W-:Y:S01]  /*02e0*/  IMAD.WIDE R26, R25.reuse, 0x4, R4 ;  /* 0x00000004191a7825 */ /* 0x042fe200078e0204 */
[----:B----4-:R-:W-:Y:S02]  /*02f0*/  MOV R10, RZ ;  /* 0x000000ff000a7202 */ /* 0x010fe40000000f00 */
[----:B------:R-:W4:Y:S01]  /*0300*/  @!P0 LDG.E.EL R18, desc[UR4][R14.64] ;  /* 0x000000040e128981 */ /* 0x000f22000c2e1900 */
[----:B------:R-:W-:-:S04]  /*0310*/  IMAD.WIDE R24, R25, 0x4, R2 ;  /* 0x0000000419187825 */ /* 0x000fc800078e0202 */
[C---:B------:R-:W-:Y:S01]  /*0320*/  IMAD.WIDE R4, R23.reuse, 0x4, R4 ;  /* 0x0000000417047825 */ /* 0x040fe200078e0204 */
[----:B------:R-:W2:Y:S03]  /*0330*/  @!P0 LDG.E.EL R29, desc[UR4][R24.64] ;  /* 0x00000004181d8981 */ /* 0x000ea6000c2e1900 */
[----:B------:R-:W-:Y:S01]  /*0340*/  IMAD.WIDE R2, R23, 0x4, R2 ;  /* 0x0000000417027825 */ /* 0x000fe200078e0202 */
[----:B------:R-:W-:-:S04]  /*0350*/  CS2R R22, SRZ ;  /* 0x0000000000167805 */ /* 0x000fc8000001ff00 */
[----:B------:R0:W4:Y:S04]  /*0360*/  @!P0 LDG.E.EL R10, desc[UR4][R2.64] ;  /* 0x00000004020a8981 */ /* 0x000128000c2e1900 */
[----:B------:R-:W4:Y:S04]  /*0370*/  @!P0 LDG.E.EL R22, desc[UR4][R26.64] ;  /* 0x000000041a168981 */ /* 0x000f28000c2e1900 */
[----:B------:R1:W4:Y:S01]  /*0380*/  @!P0 LDG.E.EL R23, desc[UR4][R4.64] ;  /* 0x0000000404178981 */ /* 0x000322000c2e1900 */
[----:B0-----:R-:W0:Y:S01]  /*0390*/  LDC.64 R2, c[0x0][0x240] ;  /* 0x00009000ff027b82 */ /* 0x001e220000000a00 */
[----:B-1----:R-:W-:Y:S01]  /*03a0*/  HFMA2.MMA R5, -RZ, RZ, 1.625, 0 ;  /* 0x3e800000ff057435 */ /* 0x002fe200000001ff */
[----:B0-----:R-:W-:-:S04]  /*03b0*/  IMAD.WIDE R2, R17, 0x4, R2 ;  /* 0x0000000411027825 */ /* 0x001fc800078e0202 */
[----:B---3--:R-:W-:Y:S01]  /*03c0*/  FADD R16, R16, 9.9999997473787516356e-06 ;  /* 0x3727c5ac10107421 */ /* 0x008fe20000000000 */
[----:B------:R-:W-:-:S03]  /*03d0*/  FADD R20, R20, 9.9999997473787516356e-06 ;  /* 0x3727c5ac14147421 */ /* 0x000fc60000000000 */
[----:B------:R-:W0:Y:S08]  /*03e0*/  MUFU.SQRT R11, R16 ;  /* 0x00000010000b7308 */ /* 0x000e300000002000 */
[----:B------:R-:W1:Y:S01]  /*03f0*/  MUFU.SQRT R12, R20 ;  /* 0x00000014000c7308 */ /* 0x000e620000002000 */
[C---:B0-----:R-:W-:Y:S02]  /*0400*/  FSETP.GT.AND P1, PT, R11.reuse, 8.50705917302346158658e+37, PT ;  /* 0x7e8000000b00780b */ /* 0x041fe40003f24000 */
[----:B------:R-:W-:-:S02]  /*0410*/  FSETP.GEU.AND P3, PT, R11, 1.175494350822287508e-38, PT ;  /* 0x008000000b00780b */ /* 0x000fc40003f6e000 */
[C---:B-1----:R-:W-:Y:S02]  /*0420*/  FSETP.GT.AND P2, PT, R12.reuse, 8.50705917302346158658e+37, PT ;  /* 0x7e8000000c00780b */ /* 0x042fe40003f44000 */
[----:B------:R-:W-:-:S07]  /*0430*/  FSETP.GEU.AND P4, PT, R12, 1.175494350822287508e-38, PT ;  /* 0x008000000c00780b */ /* 0x000fce0003f8e000 */
[----:B------:R-:W-:-:S04]  /*0440*/  @P1 FMUL R11, R11, 0.25 ;  /* 0x3e8000000b0b1820 */ /* 0x000fc80000400000 */
[----:B------:R-:W-:Y:S01]  /*0450*/  @!P3 FMUL R11, R11, 16777216 ;  /* 0x4b8000000b0bb820 */ /* 0x000fe20000400000 */
[----:B------:R-:W-:-:S04]  /*0460*/  @P2 FMUL R12, R12, 0.25 ;  /* 0x3e8000000c0c2820 */ /* 0x000fc80000400000 */
[----:B------:R-:W-:Y:S01]  /*0470*/  @!P4 FMUL R12, R12, 16777216 ;  /* 0x4b8000000c0cc820 */ /* 0x000fe20000400000 */
[----:B------:R-:W0:Y:S01]  /*0480*/  MUFU.RCP R11, R11 ;  /* 0x0000000b000b7308 */ /* 0x000e220000001000 */
[----:B------:R-:W-:-:S07]  /*0490*/  FSEL R4, R5, 1, P1 ;  /* 0x3f80000005047808 */ /* 0x000fce0000800000 */
[----:B------:R-:W1:Y:S01]  /*04a0*/  MUFU.RCP R12, R12 ;  /* 0x0000000c000c7308 */ /* 0x000e620000001000 */
[----:B------:R-:W-:Y:S01]  /*04b0*/  FSEL R5, R5, 1, P2 ;  /* 0x3f80000005057808 */ /* 0x000fe20001000000 */
[----:B------:R-:W-:Y:S01]  /*04c0*/  @!P3 FMUL R4, R4, 16777216 ;  /* 0x4b8000000404b820 */ /* 0x000fe20000400000 */
[----:B--2---:R-:W-:Y:S01]  /*04d0*/  FADD R6, R21, R6 ;  /* 0x0000000615067221 */ /* 0x004fe20000000000 */
[----:B-----5:R-:W-:Y:S02]  /*04e0*/  FADD R7, R0, R7 ;  /* 0x0000000700077221 */ /* 0x020fe40000000000 */
[----:B------:R-:W-:Y:S01]  /*04f0*/  @!P4 FMUL R5, R5, 16777216 ;  /* 0x4b8000000505c820 */ /* 0x000fe20000400000 */
[----:B0-----:R-:W-:Y:S01]  /*0500*/  FMUL R4, R11, R4 ;  /* 0x000000040b047220 */ /* 0x001fe20000400000 */
[----:B------:R-:W-:Y:S01]  /*0510*/  FADD R19, R6, -R19 ;  /* 0x8000001306137221 */ /* 0x000fe20000000000 */
[----:B----4-:R-:W-:Y:S01]  /*0520*/  FADD R18, R7, -R18 ;  /* 0x8000001207127221 */ /* 0x010fe20000000000 */
[----:B-1----:R-:W-:-:S02]  /*0530*/  FMUL R5, R12, R5 ;  /* 0x000000050c057220 */ /* 0x002fc40000400000 */
[----:B------:R-:W-:Y:S02]  /*0540*/  FMUL R4, R19, R4 ;  /* 0x0000000413047220 */ /* 0x000fe40000400000 */
[----:B------:R-:W-:Y:S02]  /*0550*/  FMUL R5, R18, R5 ;  /* 0x0000000512057220 */ /* 0x000fe40000400000 */
[----:B------:R-:W-:Y:S02]  /*0560*/  FFMA R4, R4, R22, R29 ;  /* 0x0000001604047223 */ /* 0x000fe4000000001d */
[----:B------:R-:W-:Y:S01]  /*0570*/  FFMA R5, R5, R23, R10 ;  /* 0x0000001705057223 */ /* 0x000fe2000000000a */
[----:B------:R0:W-:Y:S02]  /*0580*/  @!P0 STG.E.64 desc[UR4][R8.64], R6 ;  /* 0x0000000608008986 */ /* 0x0001e4000c101b04 */
[----:B------:R-:W-:Y:S02]  /*0590*/  FSETP.GEU.AND P1, PT, R4, RZ, PT ;  /* 0x000000ff0400720b */ /* 0x000fe40003f2e000 */
[----:B------:R-:W-:-:S02]  /*05a0*/  FSETP.GEU.AND P2, PT, R5, RZ, PT ;  /* 0x000000ff0500720b */ /* 0x000fc40003f4e000 */
[----:B------:R-:W-:Y:S02]  /*05b0*/  FSEL R4, R4, RZ, P1 ;  /* 0x000000ff04047208 */ /* 0x000fe40000800000 */
[----:B------:R-:W-:Y:S01]  /*05c0*/  FSEL R5, R5, RZ, P2 ;  /* 0x000000ff05057208 */ /* 0x000fe20001000000 */
[----:B0-----:R-:W-:Y:S08]  /*05d0*/  @P0 EXIT ;  /* 0x000000000000094d */ /* 0x001ff00003800000 */
[----:B------:R-:W-:Y:S01]  /*05e0*/  STG.E.64 desc[UR4][R2.64], R4 ;  /* 0x0000000402007986 */ /* 0x000fe2000c101b04 */
[----:B------:R-:W-:Y:S05]  /*05f0*/  EXIT ;  /* 0x000000000000794d */ /* 0x000fea0003800000 */
.L_x_0:
[----:B------:R-:W-:-:S00]  /*0600*/  BRA `(.L_x_0) ;  /* 0xfffffffc00fc7947 */ /* 0x000fc0000383ffff */
[----:B------:R-:W-:-:S00]  /*0610*/  NOP ;  /* 0x0000000000007918 */ /* 0x000fc00000000000 */
        /* <DEDUP_REMOVED lines=14> */
.L_x_1:


//--------------------- .nv.global.init           --------------------------
	.section	.nv.global.init,"aw",@progbits
.nv.global.init:
	.type		_$_str,@object
	.size		_$_str,(_$_str_$_2 - _$_str)
_$_str:
        /*0000*/ 	.byte	0x5f, 0x5f, 0x43, 0x55, 0x44, 0x41, 0x5f, 0x46, 0x54, 0x5a, 0x00
	.type		_$_str_$_2,@object
	.size		_$_str_$_2,(.L_1 - _$_str_$_2)
_$_str_$_2:
        /*000b*/ 	.byte	0x5f, 0x5f, 0x43, 0x55, 0x44, 0x41, 0x5f, 0x50, 0x52, 0x45, 0x43, 0x5f, 0x53, 0x51, 0x52, 0x54
        /*001b*/ 	.byte	0x00
.L_1:


//--------------------- .nv.constant0.triton_poi_fused__native_batch_norm_legit_no_training_convolution_relu_43 --------------------------
	.section	.nv.constant0.triton_poi_fused__native_batch_norm_legit_no_training_convolution_relu_43,"a",@progbits
	.sectionflags	@""
	.align	4
.nv.constant0.triton_poi_fused__native_batch_norm_legit_no_training_convolution_relu_43:
	.zero		588
